	.headerflags	@"EF_CUDA_TEXMODE_UNIFIED EF_CUDA_64BIT_ADDRESS EF_CUDA_ACCELERATORS EF_CUDA_SM90 EF_CUDA_VIRTUAL_SM(EF_CUDA_SM90)"
	.elftype	@"ET_EXEC"


//--------------------- .nv.info                  --------------------------
	.section	.nv.info,"",@"SHT_CUDA_INFO"
	.align	4


	//----- nvinfo : EIATTR_REGCOUNT
	.align		4
        /*0000*/ 	.byte	0x04, 0x2f
        /*0002*/ 	.short	(.L_1 - .L_0)
	.align		4
.L_0:
        /*0004*/ 	.word	index@(triton_poi_fused_hardtanh_hardtanh_backward_0)
        /*0008*/ 	.word	0x0000000e


	//----- nvinfo : EIATTR_MIN_STACK_SIZE
	.align		4
.L_1:
        /*000c*/ 	.byte	0x04, 0x12
        /*000e*/ 	.short	(.L_3 - .L_2)
	.align		4
.L_2:
        /*0010*/ 	.word	index@(triton_poi_fused_hardtanh_hardtanh_backward_0)
        /*0014*/ 	.word	0x00000000


	//----- nvinfo : EIATTR_FRAME_SIZE
	.align		4
.L_3:
        /*0018*/ 	.byte	0x04, 0x11
        /*001a*/ 	.short	(.L_5 - .L_4)
	.align		4
.L_4:
        /*001c*/ 	.word	index@(triton_poi_fused_hardtanh_hardtanh_backward_0)
        /*0020*/ 	.word	0x00000000


	//----- nvinfo : EIATTR_MIN_STACK_SIZE
	.align		4
.L_5:
        /*0024*/ 	.byte	0x04, 0x12
        /*0026*/ 	.short	(.L_7 - .L_6)
	.align		4
.L_6:
        /*0028*/ 	.word	index@(triton_poi_fused_hardtanh_hardtanh_backward_0)
        /*002c*/ 	.word	0x00000000
.L_7:


//--------------------- .nv.info.triton_poi_fused_hardtanh_hardtanh_backward_0 --------------------------
	.section	.nv.info.triton_poi_fused_hardtanh_hardtanh_backward_0,"",@"SHT_CUDA_INFO"
	.sectionflags	@""
	.align	4


	//----- nvinfo : EIATTR_CUDA_API_VERSION
	.align		4
        /*0000*/ 	.byte	0x04, 0x37
        /*0002*/ 	.short	(.L_9 - .L_8)
.L_8:
        /*0004*/ 	.word	0x0000007c


	//----- nvinfo : EIATTR_KPARAM_INFO
	.align		4
.L_9:
        /*0008*/ 	.byte	0x04, 0x17
        /*000a*/ 	.short	(.L_11 - .L_10)
.L_10:
        /*000c*/ 	.word	0x00000000
        /*0010*/ 	.short	0x0004
        /*0012*/ 	.short	0x0020
        /*0014*/ 	.byte	0x00, 0xf0, 0x11, 0x00


	//----- nvinfo : EIATTR_KPARAM_INFO
	.align		4
.L_11:
        /*0018*/ 	.byte	0x04, 0x17
        /*001a*/ 	.short	(.L_13 - .L_12)
.L_12:
        /*001c*/ 	.word	0x00000000
        /*0020*/ 	.short	0x0003
        /*0022*/ 	.short	0x0018
        /*0024*/ 	.byte	0x00, 0xf4, 0x21, 0x00


	//----- nvinfo : EIATTR_KPARAM_INFO
	.align		4
.L_13:
        /*0028*/ 	.byte	0x04, 0x17
        /*002a*/ 	.short	(.L_15 - .L_14)
.L_14:
        /*002c*/ 	.word	0x00000000
        /*0030*/ 	.short	0x0002
        /*0032*/ 	.short	0x0010
        /*0034*/ 	.byte	0x00, 0xf4, 0x21, 0x00


	//----- nvinfo : EIATTR_KPARAM_INFO
	.align		4
.L_15:
        /*0038*/ 	.byte	0x04, 0x17
        /*003a*/ 	.short	(.L_17 - .L_16)
.L_16:
        /*003c*/ 	.word	0x00000000
        /*0040*/ 	.short	0x0001
        /*0042*/ 	.short	0x0008
        /*0044*/ 	.byte	0x00, 0xf4, 0x21, 0x00


	//----- nvinfo : EIATTR_KPARAM_INFO
	.align		4
.L_17:
        /*0048*/ 	.byte	0x04, 0x17
        /*004a*/ 	.short	(.L_19 - .L_18)
.L_18:
        /*004c*/ 	.word	0x00000000
        /*0050*/ 	.short	0x0000
        /*0052*/ 	.short	0x0000
        /*0054*/ 	.byte	0x00, 0xf4, 0x21, 0x00


	//----- nvinfo : EIATTR_SPARSE_MMA_MASK
	.align		4
.L_19:
        /*0058*/ 	.byte	0x03, 0x50
        /*005a*/ 	.short	0x0000


	//----- nvinfo : EIATTR_MAXREG_COUNT
	.align		4
        /*005c*/ 	.byte	0x03, 0x1b
        /*005e*/ 	.short	0x00ff


	//----- nvinfo : EIATTR_EXIT_INSTR_OFFSETS
	.align		4
        /*0060*/ 	.byte	0x04, 0x1c
        /*0062*/ 	.short	(.L_21 - .L_20)


	//   ....[0]....
.L_20:
        /*0064*/ 	.word	0x00000220


	//   ....[1]....
        /*0068*/ 	.word	0x00000240


	//----- nvinfo : EIATTR_REQNTID
	.align		4
.L_21:
        /*006c*/ 	.byte	0x04, 0x10
        /*006e*/ 	.short	(.L_23 - .L_22)
.L_22:
        /*0070*/ 	.word	0x00000080
        /*0074*/ 	.word	0x00000001
        /*0078*/ 	.word	0x00000001


	//----- nvinfo : EIATTR_CBANK_PARAM_SIZE
	.align		4
.L_23:
        /*007c*/ 	.byte	0x03, 0x19
        /*007e*/ 	.short	0x0024


	//----- nvinfo : EIATTR_PARAM_CBANK
	.align		4
        /*0080*/ 	.byte	0x04, 0x0a
        /*0082*/ 	.short	(.L_25 - .L_24)
	.align		4
.L_24:
        /*0084*/ 	.word	index@(.nv.constant0.triton_poi_fused_hardtanh_hardtanh_backward_0)
        /*0088*/ 	.short	0x0210
        /*008a*/ 	.short	0x0024


	//----- nvinfo : EIATTR_SW_WAR
	.align		4
.L_25:
        /*008c*/ 	.byte	0x04, 0x36
        /*008e*/ 	.short	(.L_27 - .L_26)
.L_26:
        /*0090*/ 	.word	0x00000008
.L_27:


//--------------------- .nv.callgraph             --------------------------
	.section	.nv.callgraph,"",@"SHT_CUDA_CALLGRAPH"
	.align	4
	.sectionentsize	8
	.align		4
        /*0000*/ 	.word	0x00000000
	.align		4
        /*0004*/ 	.word	0xffffffff
	.align		4
        /*0008*/ 	.word	0x00000000
	.align		4
        /*000c*/ 	.word	0xfffffffe
	.align		4
        /*0010*/ 	.word	0x00000000
	.align		4
        /*0014*/ 	.word	0xfffffffd
	.align		4
        /*0018*/ 	.word	0x00000000
	.align		4
        /*001c*/ 	.word	0xfffffffc


//--------------------- .text.triton_poi_fused_hardtanh_hardtanh_backward_0 --------------------------
	.section	.text.triton_poi_fused_hardtanh_hardtanh_backward_0,"ax",@progbits
	.align	128
        .global         triton_poi_fused_hardtanh_hardtanh_backward_0
        .type           triton_poi_fused_hardtanh_hardtanh_backward_0,@function
        .size           triton_poi_fused_hardtanh_hardtanh_backward_0,(.L_x_1 - triton_poi_fused_hardtanh_hardtanh_backward_0)
        .other          triton_poi_fused_hardtanh_hardtanh_backward_0,@"STO_CUDA_ENTRY STV_DEFAULT"
triton_poi_fused_hardtanh_hardtanh_backward_0:
.text.triton_poi_fused_hardtanh_hardtanh_backward_0:
[----:B------:R-:W0:Y:S02]  /*0000*/  LDC R1, c[0x0][0x28] ;  /* 0x00000a00ff017b82 */ /* 0x000e240000000800 */
[----:B------:R-:W1:Y:S01]  /*0010*/  S2R R0, SR_TID.X ;  /* 0x0000000000007919 */ /* 0x000e620000002100 */
[----:B------:R-:W2:Y:S01]  /*0020*/  LDC.64 R4, c[0x0][0x218] ;  /* 0x00008600ff047b82 */ /* 0x000ea20000000a00 */
[----:B------:R-:W-:Y:S01]  /*0030*/  ULDC.64 UR4, c[0x0][0x208] ;  /* 0x0000820000047ab9 */ /* 0x000fe20000000a00 */
[----:B------:R-:W-:Y:S01]  /*0040*/  ULDC.64 UR6, c[0x0][0x228] ;  /* 0x00008a0000067ab9 */ /* 0x000fe20000000a00 */
[----:B------:R-:W3:Y:S05]  /*0050*/  S2R R7, SR_CTAID.X ;  /* 0x0000000000077919 */ /* 0x000eea0000002500 */
[----:B------:R-:W4:Y:S01]  /*0060*/  LDC.64 R2, c[0x0][0x210] ;  /* 0x00008400ff027b82 */ /* 0x000f220000000a00 */
[----:B-1----:R-:W-:-:S02]  /*0070*/  LOP3.LUT R0, R0, 0x7f, RZ, 0xc0, !PT ;  /* 0x0000007f00007812 */ /* 0x002fc400078ec0ff */
[----:B---3--:R-:W-:-:S03]  /*0080*/  SHF.R.S32.HI R6, RZ, 0x18, R7 ;  /* 0x00000018ff067819 */ /* 0x008fc60000011407 */
[----:B------:R-:W-:Y:S01]  /*0090*/  IMAD R7, R7, 0x80, R0 ;  /* 0x0000008007077824 */ /* 0x000fe200078e0200 */
[----:B------:R-:W-:-:S03]  /*00a0*/  SGXT R0, R6, 0x1 ;  /* 0x000000010600781a */ /* 0x000fc60000000200 */
[C---:B----4-:R-:W-:Y:S01]  /*00b0*/  IMAD.WIDE R2, R7.reuse, 0x4, R2 ;  /* 0x0000000407027825 */ /* 0x050fe200078e0202 */
[----:B------:R-:W-:Y:S02]  /*00c0*/  ISETP.GE.AND P1, PT, R7, 0x100, PT ;  /* 0x000001000700780c */ /* 0x000fe40003f26270 */
[----:B------:R-:W-:-:S04]  /*00d0*/  LEA.HI R0, R0, R7, RZ, 0x2 ;  /* 0x0000000700007211 */ /* 0x000fc800078f10ff */
[----:B------:R-:W-:-:S05]  /*00e0*/  LOP3.LUT R0, R0, 0xfffffffc, RZ, 0xc0, !PT ;  /* 0xfffffffc00007812 */ /* 0x000fca00078ec0ff */
[----:B------:R-:W-:Y:S02]  /*00f0*/  IMAD.IADD R9, R7, 0x1, -R0 ;  /* 0x0000000107097824 */ /* 0x000fe400078e0a00 */
[----:B------:R-:W-:Y:S02]  /*0100*/  IMAD.MOV.U32 R0, RZ, RZ, RZ ;  /* 0x000000ffff007224 */ /* 0x000fe400078e00ff */
[----:B--2---:R-:W-:-:S04]  /*0110*/  IMAD.WIDE R4, R9, 0x4, R4 ;  /* 0x0000000409047825 */ /* 0x004fc800078e0204 */
[----:B------:R-:W-:Y:S01]  /*0120*/  IMAD.MOV.U32 R9, RZ, RZ, RZ ;  /* 0x000000ffff097224 */ /* 0x000fe200078e00ff */
[----:B------:R-:W2:Y:S05]  /*0130*/  @!P1 LDG.E R0, desc[UR4][R2.64] ;  /* 0x0000000402009981 */ /* 0x000eaa000c1e1900 */
[----:B------:R-:W2:Y:S01]  /*0140*/  @!P1 LDG.E.EL R9, desc[UR4][R4.64] ;  /* 0x0000000404099981 */ /* 0x000ea2000c2e1900 */
[----:B------:R-:W-:Y:S01]  /*0150*/  IADD3 R6, P4, R7, UR6, RZ ;  /* 0x0000000607067c10 */ /* 0x000fe2000ff9e0ff */
[----:B--2---:R-:W-:Y:S02]  /*0160*/  FADD R0, R9, R0 ;  /* 0x0000000009007221 */ /* 0x004fe40000000000 */
[----:B------:R-:W1:Y:S03]  /*0170*/  LDC.64 R8, c[0x0][0x220] ;  /* 0x00008800ff087b82 */ /* 0x000e660000000a00 */
[----:B------:R-:W-:-:S04]  /*0180*/  FSETP.GTU.AND P0, PT, R0, RZ, PT ;  /* 0x000000ff0000720b */ /* 0x000fc80003f0c000 */
[C---:B------:R-:W-:Y:S02]  /*0190*/  FSEL R11, R0.reuse, RZ, P0 ;  /* 0x000000ff000b7208 */ /* 0x040fe40000000000 */
[----:B------:R-:W-:Y:S02]  /*01a0*/  FSETP.GE.OR P0, PT, R0, 6, !P0 ;  /* 0x40c000000000780b */ /* 0x000fe40004706400 */
[C---:B------:R-:W-:Y:S02]  /*01b0*/  FSETP.GEU.AND P3, PT, R11.reuse, 6, PT ;  /* 0x40c000000b00780b */ /* 0x040fe40003f6e000 */
[----:B------:R-:W-:Y:S02]  /*01c0*/  FSETP.NAN.AND P2, PT, R11, R11, PT ;  /* 0x0000000b0b00720b */ /* 0x000fe40003f48000 */
[----:B------:R-:W-:Y:S01]  /*01d0*/  SEL R5, RZ, 0x1, !P0 ;  /* 0x00000001ff057807 */ /* 0x000fe20004000000 */
[----:B-1----:R-:W-:-:S08]  /*01e0*/  IMAD.WIDE R2, R7, 0x4, R8 ;  /* 0x0000000407027825 */ /* 0x002fd000078e0208 */
[----:B------:R-:W-:Y:S02]  /*01f0*/  @P3 SEL R11, R11, 0x40c00000, P2 ;  /* 0x40c000000b0b3807 */ /* 0x000fe40001000000 */
[----:B------:R-:W-:-:S03]  /*0200*/  LEA.HI.X.SX32 R7, R7, UR7, 0x1, P4 ;  /* 0x0000000707077c11 */ /* 0x000fc6000a0f0eff */
[----:B------:R1:W-:Y:S01]  /*0210*/  @!P1 STG.E desc[UR4][R2.64], R11 ;  /* 0x0000000b02009986 */ /* 0x0003e2000c101904 */
[----:B------:R-:W-:Y:S05]  /*0220*/  @P1 EXIT ;  /* 0x000000000000194d */ /* 0x000fea0003800000 */
[----:B------:R-:W-:Y:S01]  /*0230*/  STG.E.U8 desc[UR4][R6.64], R5 ;  /* 0x0000000506007986 */ /* 0x000fe2000c101104 */
[----:B------:R-:W-:Y:S05]  /*0240*/  EXIT ;  /* 0x000000000000794d */ /* 0x000fea0003800000 */
.L_x_0:
[----:B------:R-:W-:-:S00]  /*0250*/  BRA `(.L_x_0) ;  /* 0xfffffffc00fc7947 */ /* 0x000fc0000383ffff */
[----:B------:R-:W-:-:S00]  /*0260*/  NOP ;  /* 0x0000000000007918 */ /* 0x000fc00000000000 */
        /* <DEDUP_REMOVED lines=9> */
.L_x_1:


//--------------------- .nv.constant0.triton_poi_fused_hardtanh_hardtanh_backward_0 --------------------------
	.section	.nv.constant0.triton_poi_fused_hardtanh_hardtanh_backward_0,"a",@progbits
	.sectionflags	@""
	.align	4
.nv.constant0.triton_poi_fused_hardtanh_hardtanh_backward_0:
	.zero		564
